//
// Generated by NVIDIA NVVM Compiler
//
// Compiler Build ID: CL-36424714
// Cuda compilation tools, release 13.0, V13.0.88
// Based on NVVM 20.0.0
//

.version 9.0
.target sm_100
.address_size 64

	// .globl	default_function_kernel

.visible .entry default_function_kernel(
	.param .u64 .ptr .align 1 default_function_kernel_param_0,
	.param .u64 .ptr .align 1 default_function_kernel_param_1
)
.maxntid 38
{
	.reg .pred 	%p<2>;
	.reg .b32 	%r<15>;
	.reg .b32 	%f<2>;
	.reg .b64 	%rd<9>;

	ld.param.u64 	%rd1, [default_function_kernel_param_0];
	ld.param.u64 	%rd2, [default_function_kernel_param_1];
	cvta.to.global.u64 	%rd3, %rd2;
	cvta.to.global.u64 	%rd4, %rd1;
	mov.u32 	%r1, %ctaid.x;
	mul.hi.u32 	%r2, %r1, 1717986919;
	shr.u32 	%r3, %r2, 5;
	mul.lo.s32 	%r4, %r3, 80;
	sub.s32 	%r5, %r1, %r4;
	shr.u32 	%r6, %r5, 2;
	and.b32  	%r7, %r1, 1;
	setp.eq.b32 	%p1, %r7, 1;
	selp.b32 	%r8, 19, 0, %p1;
	mov.u32 	%r9, %tid.x;
	shr.u32 	%r10, %r9, 1;
	mad.lo.s32 	%r11, %r3, 760, %r10;
	add.s32 	%r12, %r11, %r8;
	mad.lo.s32 	%r13, %r6, 38, %r12;
	mul.wide.u32 	%rd5, %r13, 4;
	add.s64 	%rd6, %rd4, %rd5;
	ld.global.nc.f32 	%f1, [%rd6];
	mad.lo.s32 	%r14, %r1, 38, %r9;
	mul.wide.u32 	%rd7, %r14, 4;
	add.s64 	%rd8, %rd3, %rd7;
	st.global.f32 	[%rd8], %f1;
	ret;

}


// ===== COMPILED SASS (sm_100) =====

	.target	sm_100

	.elftype	@"ET_EXEC"


//--------------------- .note.nv.tkinfo           --------------------------
	.section	.note.nv.tkinfo,"",@"SHT_NOTE"
	.sectionflags	@"SHF_NOTE_NV_TKINFO"
	.tkinfo
        /*0018*/ 	.word	0x00000002
        /*0030*/ 	.string	""
        /*0030*/ 	.string	"ptxas"
        /*0030*/ 	.string	"Cuda compilation tools, release 13.0, V13.0.88"
        /*0030*/ 	.string	"Build cuda_13.0.r13.0/compiler.36424714_0"
        /*0030*/ 	.string	"-arch sm_100 -m 64 "



//--------------------- .note.nv.cuinfo           --------------------------
	.section	.note.nv.cuinfo,"",@"SHT_NOTE"
	.sectionflags	@"SHF_NOTE_NV_CUINFO"
        /*0018*/ 	.short	0x0002
        /*001a*/ 	.short	0x0064
        /*001c*/ 	.short	0x0082
	.zero		2


//--------------------- .nv.info                  --------------------------
	.section	.nv.info,"",@"SHT_CUDA_INFO"
	.align	4


	//----- nvinfo : EIATTR_REGCOUNT
	.align		4
        /*0000*/ 	.byte	0x04, 0x2f
        /*0002*/ 	.short	(.L_1 - .L_0)
	.align		4
.L_0:
        /*0004*/ 	.word	index@(default_function_kernel)
        /*0008*/ 	.word	0x0000000c


	//----- nvinfo : EIATTR_FRAME_SIZE
	.align		4
.L_1:
        /*000c*/ 	.byte	0x04, 0x11
        /*000e*/ 	.short	(.L_3 - .L_2)
	.align		4
.L_2:
        /*0010*/ 	.word	index@(default_function_kernel)
        /*0014*/ 	.word	0x00000000


	//----- nvinfo : EIATTR_MIN_STACK_SIZE
	.align		4
.L_3:
        /*0018*/ 	.byte	0x04, 0x12
        /*001a*/ 	.short	(.L_5 - .L_4)
	.align		4
.L_4:
        /*001c*/ 	.word	index@(default_function_kernel)
        /*0020*/ 	.word	0x00000000
.L_5:


//--------------------- .nv.compat                --------------------------
	.section	.nv.compat,"",@"SHT_CUDA_COMPAT_INFO"
	.align	4
        /*0000*/ 	.byte	0x02, 0x09, 0x00, 0x00, 0x02, 0x02, 0x01, 0x00, 0x02, 0x05, 0x05, 0x00, 0x03, 0x07, 0x01, 0x01
        /*0010*/ 	.byte	0x02, 0x03, 0x00, 0x00, 0x02, 0x06, 0x01, 0x00, 0x04, 0x0b, 0x08, 0x00, 0x09, 0x00, 0x00, 0x00
        /*0020*/ 	.byte	0x00, 0x00, 0x00, 0x00


//--------------------- .nv.info.default_function_kernel --------------------------
	.section	.nv.info.default_function_kernel,"",@"SHT_CUDA_INFO"
	.sectionflags	@""
	.align	4


	//----- nvinfo : EIATTR_CUDA_API_VERSION
	.align		4
        /*0000*/ 	.byte	0x04, 0x37
        /*0002*/ 	.short	(.L_7 - .L_6)
.L_6:
        /*0004*/ 	.word	0x00000082


	//----- nvinfo : EIATTR_KPARAM_INFO
	.align		4
.L_7:
        /*0008*/ 	.byte	0x04, 0x17
        /*000a*/ 	.short	(.L_9 - .L_8)
.L_8:
        /*000c*/ 	.word	0x00000000
        /*0010*/ 	.short	0x0001
        /*0012*/ 	.short	0x0008
        /*0014*/ 	.byte	0x00, 0xf5, 0x21, 0x00


	//----- nvinfo : EIATTR_KPARAM_INFO
	.align		4
.L_9:
        /*0018*/ 	.byte	0x04, 0x17
        /*001a*/ 	.short	(.L_11 - .L_10)
.L_10:
        /*001c*/ 	.word	0x00000000
        /*0020*/ 	.short	0x0000
        /*0022*/ 	.short	0x0000
        /*0024*/ 	.byte	0x00, 0xf5, 0x21, 0x00


	//----- nvinfo : EIATTR_SPARSE_MMA_MASK
	.align		4
.L_11:
        /*0028*/ 	.byte	0x03, 0x50
        /*002a*/ 	.short	0x0000


	//----- nvinfo : EIATTR_MAXREG_COUNT
	.align		4
        /*002c*/ 	.byte	0x03, 0x1b
        /*002e*/ 	.short	0x00ff


	//----- nvinfo : EIATTR_MERCURY_ISA_VERSION
	.align		4
        /*0030*/ 	.byte	0x03, 0x5f
        /*0032*/ 	.short	0x0101


	//----- nvinfo : EIATTR_VRC_CTA_INIT_COUNT
	.align		4
        /*0034*/ 	.byte	0x02, 0x4a
	.zero		1
	.zero		1


	//----- nvinfo : EIATTR_EXIT_INSTR_OFFSETS
	.align		4
        /*0038*/ 	.byte	0x04, 0x1c
        /*003a*/ 	.short	(.L_13 - .L_12)


	//   ....[0]....
.L_12:
        /*003c*/ 	.word	0x00000160


	//----- nvinfo : EIATTR_MAX_THREADS
	.align		4
.L_13:
        /*0040*/ 	.byte	0x04, 0x05
        /*0042*/ 	.short	(.L_15 - .L_14)
.L_14:
        /*0044*/ 	.word	0x00000026
        /*0048*/ 	.word	0x00000001
        /*004c*/ 	.word	0x00000001


	//----- nvinfo : EIATTR_CBANK_PARAM_SIZE
	.align		4
.L_15:
        /*0050*/ 	.byte	0x03, 0x19
        /*0052*/ 	.short	0x0010


	//----- nvinfo : EIATTR_PARAM_CBANK
	.align		4
        /*0054*/ 	.byte	0x04, 0x0a
        /*0056*/ 	.short	(.L_17 - .L_16)
	.align		4
.L_16:
        /*0058*/ 	.word	index@(.nv.constant0.default_function_kernel)
        /*005c*/ 	.short	0x0380
        /*005e*/ 	.short	0x0010


	//----- nvinfo : EIATTR_SW_WAR
	.align		4
.L_17:
        /*0060*/ 	.byte	0x04, 0x36
        /*0062*/ 	.short	(.L_19 - .L_18)
.L_18:
        /*0064*/ 	.word	0x00000008
.L_19:


//--------------------- .nv.callgraph             --------------------------
	.section	.nv.callgraph,"",@"SHT_CUDA_CALLGRAPH"
	.align	4
	.sectionentsize	8
	.align		4
        /*0000*/ 	.word	0x00000000
	.align		4
        /*0004*/ 	.word	0xffffffff
	.align		4
        /*0008*/ 	.word	0x00000000
	.align		4
        /*000c*/ 	.word	0xfffffffe
	.align		4
        /*0010*/ 	.word	0x00000000
	.align		4
        /*0014*/ 	.word	0xfffffffd
	.align		4
        /*0018*/ 	.word	0x00000000
	.align		4
        /*001c*/ 	.word	0xfffffffc


//--------------------- .text.default_function_kernel --------------------------
	.section	.text.default_function_kernel,"ax",@progbits
	.align	128
        .global         default_function_kernel
        .type           default_function_kernel,@function
        .size           default_function_kernel,(.L_x_1 - default_function_kernel)
        .other          default_function_kernel,@"STO_CUDA_ENTRY STV_DEFAULT"
default_function_kernel:
.text.default_function_kernel:
[----:B------:R-:W-:Y:S01]  /*0000*/  LDC R1, c[0x0][0x37c] ;  /* 0x0000df00ff017b82 */ /* 0x000fe20000000800 */
[----:B------:R-:W0:Y:S07]  /*0010*/  S2R R7, SR_CTAID.X ;  /* 0x0000000000077919 */ /* 0x000e2e0000002500 */
[----:B------:R-:W1:Y:S01]  /*0020*/  LDC.64 R2, c[0x0][0x380] ;  /* 0x0000e000ff027b82 */ /* 0x000e620000000a00 */
[----:B------:R-:W2:Y:S01]  /*0030*/  LDCU.64 UR4, c[0x0][0x358] ;  /* 0x00006b00ff0477ac */ /* 0x000ea20008000a00 */
[----:B------:R-:W3:Y:S01]  /*0040*/  S2R R6, SR_TID.X ;  /* 0x0000000000067919 */ /* 0x000ee20000002100 */
[C---:B0-----:R-:W-:Y:S01]  /*0050*/  LOP3.LUT R4, R7.reuse, 0x1, RZ, 0xc0, !PT ;  /* 0x0000000107047812 */ /* 0x041fe200078ec0ff */
[----:B------:R-:W-:-:S03]  /*0060*/  IMAD.HI.U32 R0, R7, 0x66666667, RZ ;  /* 0x6666666707007827 */ /* 0x000fc600078e00ff */
[----:B------:R-:W-:Y:S02]  /*0070*/  ISETP.NE.U32.AND P0, PT, R4, 0x1, PT ;  /* 0x000000010400780c */ /* 0x000fe40003f05070 */
[----:B---3--:R-:W-:Y:S02]  /*0080*/  SHF.R.U32.HI R5, RZ, 0x1, R6 ;  /* 0x00000001ff057819 */ /* 0x008fe40000011606 */
[----:B------:R-:W-:-:S05]  /*0090*/  SHF.R.U32.HI R0, RZ, 0x5, R0 ;  /* 0x00000005ff007819 */ /* 0x000fca0000011600 */
[C---:B------:R-:W-:Y:S02]  /*00a0*/  IMAD R5, R0.reuse, 0x2f8, R5 ;  /* 0x000002f800057824 */ /* 0x040fe400078e0205 */
[----:B------:R-:W-:-:S03]  /*00b0*/  IMAD R0, R0, -0x50, R7 ;  /* 0xffffffb000007824 */ /* 0x000fc600078e0207 */
[C---:B------:R-:W-:Y:S02]  /*00c0*/  IADD3 R9, PT, PT, R5.reuse, 0x13, RZ ;  /* 0x0000001305097810 */ /* 0x040fe40007ffe0ff */
[----:B------:R-:W-:Y:S02]  /*00d0*/  @P0 IADD3 R9, PT, PT, R5, RZ, RZ ;  /* 0x000000ff05090210 */ /* 0x000fe40007ffe0ff */
[----:B------:R-:W-:-:S05]  /*00e0*/  SHF.R.U32.HI R0, RZ, 0x2, R0 ;  /* 0x00000002ff007819 */ /* 0x000fca0000011600 */
[----:B------:R-:W-:-:S04]  /*00f0*/  IMAD R5, R0, 0x26, R9 ;  /* 0x0000002600057824 */ /* 0x000fc800078e0209 */
[----:B-1----:R-:W-:Y:S02]  /*0100*/  IMAD.WIDE.U32 R2, R5, 0x4, R2 ;  /* 0x0000000405027825 */ /* 0x002fe400078e0002 */
[----:B------:R-:W0:Y:S04]  /*0110*/  LDC.64 R4, c[0x0][0x388] ;  /* 0x0000e200ff047b82 */ /* 0x000e280000000a00 */
[----:B--2---:R-:W2:Y:S01]  /*0120*/  LDG.E.CONSTANT R3, desc[UR4][R2.64] ;  /* 0x0000000402037981 */ /* 0x004ea2000c1e9900 */
[----:B------:R-:W-:-:S04]  /*0130*/  IMAD R7, R7, 0x26, R6 ;  /* 0x0000002607077824 */ /* 0x000fc800078e0206 */
[----:B0-----:R-:W-:-:S05]  /*0140*/  IMAD.WIDE.U32 R4, R7, 0x4, R4 ;  /* 0x0000000407047825 */ /* 0x001fca00078e0004 */
[----:B--2---:R-:W-:Y:S01]  /*0150*/  STG.E desc[UR4][R4.64], R3 ;  /* 0x0000000304007986 */ /* 0x004fe2000c101904 */
[----:B------:R-:W-:Y:S05]  /*0160*/  EXIT ;  /* 0x000000000000794d */ /* 0x000fea0003800000 */
.L_x_0:
[----:B------:R-:W-:-:S00]  /*0170*/  BRA `(.L_x_0) ;  /* 0xfffffffc00fc7947 */ /* 0x000fc0000383ffff */
[----:B------:R-:W-:-:S00]  /*0180*/  NOP ;  /* 0x0000000000007918 */ /* 0x000fc00000000000 */
[----:B------:R-:W-:-:S00]  /*0190*/  NOP ;  /* 0x0000000000007918 */ /* 0x000fc00000000000 */
[----:B------:R-:W-:-:S00]  /*01a0*/  NOP ;  /* 0x0000000000007918 */ /* 0x000fc00000000000 */
[----:B------:R-:W-:-:S00]  /*01b0*/  NOP ;  /* 0x0000000000007918 */ /* 0x000fc00000000000 */
[----:B------:R-:W-:-:S00]  /*01c0*/  NOP ;  /* 0x0000000000007918 */ /* 0x000fc00000000000 */
[----:B------:R-:W-:-:S00]  /*01d0*/  NOP ;  /* 0x0000000000007918 */ /* 0x000fc00000000000 */
[----:B------:R-:W-:-:S00]  /*01e0*/  NOP ;  /* 0x0000000000007918 */ /* 0x000fc00000000000 */
[----:B------:R-:W-:-:S00]  /*01f0*/  NOP ;  /* 0x0000000000007918 */ /* 0x000fc00000000000 */
.L_x_1:


//--------------------- .nv.shared.reserved.0     --------------------------
	.section	.nv.shared.reserved.0,"aw",@nobits
	.weak		__nv_reservedSMEM_offset_0_alias
	.size		__nv_reservedSMEM_offset_0_alias, 0, 64
	.other		__nv_reservedSMEM_offset_0_alias,@"STO_CUDA_RESERVED_SHARED STV_DEFAULT"
__nv_reservedSMEM_offset_0_alias:
	.zero		0
	.zero		64


//--------------------- .nv.constant0.default_function_kernel --------------------------
	.section	.nv.constant0.default_function_kernel,"a",@progbits
	.sectionflags	@""
	.align	4
.nv.constant0.default_function_kernel:
	.zero		912


//--------------------- SYMBOLS --------------------------

	.type		.nv.reservedSmem.offset0,@object
	.size		.nv.reservedSmem.offset0,0x4
